//
// Generated by NVIDIA NVVM Compiler
//
// Compiler Build ID: CL-36424714
// Cuda compilation tools, release 13.0, V13.0.88
// Based on NVVM 20.0.0
//

.version 9.0
.target sm_100
.address_size 64

	// .globl	_Z19k_means_cuda_devicePPfS0_

.visible .entry _Z19k_means_cuda_devicePPfS0_(
	.param .u64 .ptr .align 1 _Z19k_means_cuda_devicePPfS0__param_0,
	.param .u64 .ptr .align 1 _Z19k_means_cuda_devicePPfS0__param_1
)
{


	ret;

}


// ===== COMPILED SASS (sm_100) =====

	.target	sm_100

	.elftype	@"ET_EXEC"


//--------------------- .note.nv.tkinfo           --------------------------
	.section	.note.nv.tkinfo,"",@"SHT_NOTE"
	.sectionflags	@"SHF_NOTE_NV_TKINFO"
	.tkinfo
        /*0018*/ 	.word	0x00000002
        /*0030*/ 	.string	""
        /*0030*/ 	.string	"ptxas"
        /*0030*/ 	.string	"Cuda compilation tools, release 13.0, V13.0.88"
        /*0030*/ 	.string	"Build cuda_13.0.r13.0/compiler.36424714_0"
        /*0030*/ 	.string	"-arch sm_100 -m 64 "



//--------------------- .note.nv.cuinfo           --------------------------
	.section	.note.nv.cuinfo,"",@"SHT_NOTE"
	.sectionflags	@"SHF_NOTE_NV_CUINFO"
        /*0018*/ 	.short	0x0002
        /*001a*/ 	.short	0x0064
        /*001c*/ 	.short	0x0082
	.zero		2


//--------------------- .nv.info                  --------------------------
	.section	.nv.info,"",@"SHT_CUDA_INFO"
	.align	4


	//----- nvinfo : EIATTR_REGCOUNT
	.align		4
        /*0000*/ 	.byte	0x04, 0x2f
        /*0002*/ 	.short	(.L_1 - .L_0)
	.align		4
.L_0:
        /*0004*/ 	.word	index@(_Z19k_means_cuda_devicePPfS0_)
        /*0008*/ 	.word	0x00000004


	//----- nvinfo : EIATTR_FRAME_SIZE
	.align		4
.L_1:
        /*000c*/ 	.byte	0x04, 0x11
        /*000e*/ 	.short	(.L_3 - .L_2)
	.align		4
.L_2:
        /*0010*/ 	.word	index@(_Z19k_means_cuda_devicePPfS0_)
        /*0014*/ 	.word	0x00000000


	//----- nvinfo : EIATTR_MIN_STACK_SIZE
	.align		4
.L_3:
        /*0018*/ 	.byte	0x04, 0x12
        /*001a*/ 	.short	(.L_5 - .L_4)
	.align		4
.L_4:
        /*001c*/ 	.word	index@(_Z19k_means_cuda_devicePPfS0_)
        /*0020*/ 	.word	0x00000000
.L_5:


//--------------------- .nv.compat                --------------------------
	.section	.nv.compat,"",@"SHT_CUDA_COMPAT_INFO"
	.align	4
        /*0000*/ 	.byte	0x02, 0x09, 0x00, 0x00, 0x02, 0x02, 0x01, 0x00, 0x02, 0x05, 0x05, 0x00, 0x03, 0x07, 0x01, 0x01
        /*0010*/ 	.byte	0x02, 0x03, 0x00, 0x00, 0x02, 0x06, 0x01, 0x00, 0x04, 0x0b, 0x08, 0x00, 0x09, 0x00, 0x00, 0x00
        /*0020*/ 	.byte	0x00, 0x00, 0x00, 0x00


//--------------------- .nv.info._Z19k_means_cuda_devicePPfS0_ --------------------------
	.section	.nv.info._Z19k_means_cuda_devicePPfS0_,"",@"SHT_CUDA_INFO"
	.sectionflags	@""
	.align	4


	//----- nvinfo : EIATTR_CUDA_API_VERSION
	.align		4
        /*0000*/ 	.byte	0x04, 0x37
        /*0002*/ 	.short	(.L_7 - .L_6)
.L_6:
        /*0004*/ 	.word	0x00000082


	//----- nvinfo : EIATTR_KPARAM_INFO
	.align		4
.L_7:
        /*0008*/ 	.byte	0x04, 0x17
        /*000a*/ 	.short	(.L_9 - .L_8)
.L_8:
        /*000c*/ 	.word	0x00000000
        /*0010*/ 	.short	0x0001
        /*0012*/ 	.short	0x0008
        /*0014*/ 	.byte	0x00, 0xf5, 0x21, 0x00


	//----- nvinfo : EIATTR_KPARAM_INFO
	.align		4
.L_9:
        /*0018*/ 	.byte	0x04, 0x17
        /*001a*/ 	.short	(.L_11 - .L_10)
.L_10:
        /*001c*/ 	.word	0x00000000
        /*0020*/ 	.short	0x0000
        /*0022*/ 	.short	0x0000
        /*0024*/ 	.byte	0x00, 0xf5, 0x21, 0x00


	//----- nvinfo : EIATTR_SPARSE_MMA_MASK
	.align		4
.L_11:
        /*0028*/ 	.byte	0x03, 0x50
        /*002a*/ 	.short	0x0000


	//----- nvinfo : EIATTR_MAXREG_COUNT
	.align		4
        /*002c*/ 	.byte	0x03, 0x1b
        /*002e*/ 	.short	0x00ff


	//----- nvinfo : EIATTR_MERCURY_ISA_VERSION
	.align		4
        /*0030*/ 	.byte	0x03, 0x5f
        /*0032*/ 	.short	0x0101


	//----- nvinfo : EIATTR_VRC_CTA_INIT_COUNT
	.align		4
        /*0034*/ 	.byte	0x02, 0x4a
	.zero		1
	.zero		1


	//----- nvinfo : EIATTR_EXIT_INSTR_OFFSETS
	.align		4
        /*0038*/ 	.byte	0x04, 0x1c
        /*003a*/ 	.short	(.L_13 - .L_12)


	//   ....[0]....
.L_12:
        /*003c*/ 	.word	0x00000010


	//----- nvinfo : EIATTR_CBANK_PARAM_SIZE
	.align		4
.L_13:
        /*0040*/ 	.byte	0x03, 0x19
        /*0042*/ 	.short	0x0010


	//----- nvinfo : EIATTR_PARAM_CBANK
	.align		4
        /*0044*/ 	.byte	0x04, 0x0a
        /*0046*/ 	.short	(.L_15 - .L_14)
	.align		4
.L_14:
        /*0048*/ 	.word	index@(.nv.constant0._Z19k_means_cuda_devicePPfS0_)
        /*004c*/ 	.short	0x0380
        /*004e*/ 	.short	0x0010


	//----- nvinfo : EIATTR_SW_WAR
	.align		4
.L_15:
        /*0050*/ 	.byte	0x04, 0x36
        /*0052*/ 	.short	(.L_17 - .L_16)
.L_16:
        /*0054*/ 	.word	0x00000008
.L_17:


//--------------------- .nv.callgraph             --------------------------
	.section	.nv.callgraph,"",@"SHT_CUDA_CALLGRAPH"
	.align	4
	.sectionentsize	8
	.align		4
        /*0000*/ 	.word	0x00000000
	.align		4
        /*0004*/ 	.word	0xffffffff
	.align		4
        /*0008*/ 	.word	0x00000000
	.align		4
        /*000c*/ 	.word	0xfffffffe
	.align		4
        /*0010*/ 	.word	0x00000000
	.align		4
        /*0014*/ 	.word	0xfffffffd
	.align		4
        /*0018*/ 	.word	0x00000000
	.align		4
        /*001c*/ 	.word	0xfffffffc


//--------------------- .text._Z19k_means_cuda_devicePPfS0_ --------------------------
	.section	.text._Z19k_means_cuda_devicePPfS0_,"ax",@progbits
	.align	128
        .global         _Z19k_means_cuda_devicePPfS0_
        .type           _Z19k_means_cuda_devicePPfS0_,@function
        .size           _Z19k_means_cuda_devicePPfS0_,(.L_x_1 - _Z19k_means_cuda_devicePPfS0_)
        .other          _Z19k_means_cuda_devicePPfS0_,@"STO_CUDA_ENTRY STV_DEFAULT"
_Z19k_means_cuda_devicePPfS0_:
.text._Z19k_means_cuda_devicePPfS0_:
[----:B------:R-:W-:Y:S01]  /*0000*/  LDC R1, c[0x0][0x37c] ;  /* 0x0000df00ff017b82 */ /* 0x000fe20000000800 */
[----:B------:R-:W-:Y:S05]  /*0010*/  EXIT ;  /* 0x000000000000794d */ /* 0x000fea0003800000 */
.L_x_0:
[----:B------:R-:W-:-:S00]  /*0020*/  BRA `(.L_x_0) ;  /* 0xfffffffc00fc7947 */ /* 0x000fc0000383ffff */
[----:B------:R-:W-:-:S00]  /*0030*/  NOP ;  /* 0x0000000000007918 */ /* 0x000fc00000000000 */
        /* <DEDUP_REMOVED lines=12> */
.L_x_1:


//--------------------- .nv.shared.reserved.0     --------------------------
	.section	.nv.shared.reserved.0,"aw",@nobits
	.weak		__nv_reservedSMEM_offset_0_alias
	.size		__nv_reservedSMEM_offset_0_alias, 0, 64
	.other		__nv_reservedSMEM_offset_0_alias,@"STO_CUDA_RESERVED_SHARED STV_DEFAULT"
__nv_reservedSMEM_offset_0_alias:
	.zero		0
	.zero		64


//--------------------- .nv.constant0._Z19k_means_cuda_devicePPfS0_ --------------------------
	.section	.nv.constant0._Z19k_means_cuda_devicePPfS0_,"a",@progbits
	.sectionflags	@""
	.align	4
.nv.constant0._Z19k_means_cuda_devicePPfS0_:
	.zero		912


//--------------------- SYMBOLS --------------------------

	.type		.nv.reservedSmem.offset0,@object
	.size		.nv.reservedSmem.offset0,0x4
